	.headerflags	@"EF_CUDA_TEXMODE_UNIFIED EF_CUDA_64BIT_ADDRESS EF_CUDA_ACCELERATORS EF_CUDA_SM90 EF_CUDA_VIRTUAL_SM(EF_CUDA_SM90)"
	.elftype	@"ET_EXEC"


//--------------------- .nv.info                  --------------------------
	.section	.nv.info,"",@"SHT_CUDA_INFO"
	.align	4


	//----- nvinfo : EIATTR_REGCOUNT
	.align		4
        /*0000*/ 	.byte	0x04, 0x2f
        /*0002*/ 	.short	(.L_1 - .L_0)
	.align		4
.L_0:
        /*0004*/ 	.word	index@(triton_per_fused_mul_smooth_l1_loss_0)
        /*0008*/ 	.word	0x00000010


	//----- nvinfo : EIATTR_MIN_STACK_SIZE
	.align		4
.L_1:
        /*000c*/ 	.byte	0x04, 0x12
        /*000e*/ 	.short	(.L_3 - .L_2)
	.align		4
.L_2:
        /*0010*/ 	.word	index@(triton_per_fused_mul_smooth_l1_loss_0)
        /*0014*/ 	.word	0x00000000


	//----- nvinfo : EIATTR_FRAME_SIZE
	.align		4
.L_3:
        /*0018*/ 	.byte	0x04, 0x11
        /*001a*/ 	.short	(.L_5 - .L_4)
	.align		4
.L_4:
        /*001c*/ 	.word	index@(triton_per_fused_mul_smooth_l1_loss_0)
        /*0020*/ 	.word	0x00000000


	//----- nvinfo : EIATTR_MIN_STACK_SIZE
	.align		4
.L_5:
        /*0024*/ 	.byte	0x04, 0x12
        /*0026*/ 	.short	(.L_7 - .L_6)
	.align		4
.L_6:
        /*0028*/ 	.word	index@(triton_per_fused_mul_smooth_l1_loss_0)
        /*002c*/ 	.word	0x00000000
.L_7:


//--------------------- .nv.info.triton_per_fused_mul_smooth_l1_loss_0 --------------------------
	.section	.nv.info.triton_per_fused_mul_smooth_l1_loss_0,"",@"SHT_CUDA_INFO"
	.sectionflags	@""
	.align	4


	//----- nvinfo : EIATTR_CUDA_API_VERSION
	.align		4
        /*0000*/ 	.byte	0x04, 0x37
        /*0002*/ 	.short	(.L_9 - .L_8)
.L_8:
        /*0004*/ 	.word	0x0000007c


	//----- nvinfo : EIATTR_KPARAM_INFO
	.align		4
.L_9:
        /*0008*/ 	.byte	0x04, 0x17
        /*000a*/ 	.short	(.L_11 - .L_10)
.L_10:
        /*000c*/ 	.word	0x00000000
        /*0010*/ 	.short	0x0003
        /*0012*/ 	.short	0x0018
        /*0014*/ 	.byte	0x00, 0xf0, 0x11, 0x00


	//----- nvinfo : EIATTR_KPARAM_INFO
	.align		4
.L_11:
        /*0018*/ 	.byte	0x04, 0x17
        /*001a*/ 	.short	(.L_13 - .L_12)
.L_12:
        /*001c*/ 	.word	0x00000000
        /*0020*/ 	.short	0x0002
        /*0022*/ 	.short	0x0010
        /*0024*/ 	.byte	0x00, 0xf4, 0x21, 0x00


	//----- nvinfo : EIATTR_KPARAM_INFO
	.align		4
.L_13:
        /*0028*/ 	.byte	0x04, 0x17
        /*002a*/ 	.short	(.L_15 - .L_14)
.L_14:
        /*002c*/ 	.word	0x00000000
        /*0030*/ 	.short	0x0001
        /*0032*/ 	.short	0x0008
        /*0034*/ 	.byte	0x00, 0xf4, 0x21, 0x00


	//----- nvinfo : EIATTR_KPARAM_INFO
	.align		4
.L_15:
        /*0038*/ 	.byte	0x04, 0x17
        /*003a*/ 	.short	(.L_17 - .L_16)
.L_16:
        /*003c*/ 	.word	0x00000000
        /*0040*/ 	.short	0x0000
        /*0042*/ 	.short	0x0000
        /*0044*/ 	.byte	0x00, 0xf4, 0x21, 0x00


	//----- nvinfo : EIATTR_SPARSE_MMA_MASK
	.align		4
.L_17:
        /*0048*/ 	.byte	0x03, 0x50
        /*004a*/ 	.short	0x0000


	//----- nvinfo : EIATTR_MAXREG_COUNT
	.align		4
        /*004c*/ 	.byte	0x03, 0x1b
        /*004e*/ 	.short	0x00ff


	//----- nvinfo : EIATTR_COOP_GROUP_MASK_REGIDS
	.align		4
        /*0050*/ 	.byte	0x04, 0x29
        /*0052*/ 	.short	(.L_19 - .L_18)


	//   ....[0]....
.L_18:
        /*0054*/ 	.word	0xffffffff


	//   ....[1]....
        /*0058*/ 	.word	0xffffffff


	//   ....[2]....
        /*005c*/ 	.word	0xffffffff


	//   ....[3]....
        /*0060*/ 	.word	0xffffffff


	//   ....[4]....
        /*0064*/ 	.word	0xffffffff


	//   ....[5]....
        /*0068*/ 	.word	0xffffffff


	//----- nvinfo : EIATTR_COOP_GROUP_INSTR_OFFSETS
	.align		4
.L_19:
        /*006c*/ 	.byte	0x04, 0x28
        /*006e*/ 	.short	(.L_21 - .L_20)


	//   ....[0]....
.L_20:
        /*0070*/ 	.word	0x00000230


	//   ....[1]....
        /*0074*/ 	.word	0x00000260


	//   ....[2]....
        /*0078*/ 	.word	0x000002a0


	//   ....[3]....
        /*007c*/ 	.word	0x000002c0


	//   ....[4]....
        /*0080*/ 	.word	0x000002e0


	//   ....[5]....
        /*0084*/ 	.word	0x00000350


	//----- nvinfo : EIATTR_EXIT_INSTR_OFFSETS
	.align		4
.L_21:
        /*0088*/ 	.byte	0x04, 0x1c
        /*008a*/ 	.short	(.L_23 - .L_22)


	//   ....[0]....
.L_22:
        /*008c*/ 	.word	0x000003c0


	//   ....[1]....
        /*0090*/ 	.word	0x00000410


	//----- nvinfo : EIATTR_REQNTID
	.align		4
.L_23:
        /*0094*/ 	.byte	0x04, 0x10
        /*0096*/ 	.short	(.L_25 - .L_24)
.L_24:
        /*0098*/ 	.word	0x00000040
        /*009c*/ 	.word	0x00000001
        /*00a0*/ 	.word	0x00000001


	//----- nvinfo : EIATTR_CBANK_PARAM_SIZE
	.align		4
.L_25:
        /*00a4*/ 	.byte	0x03, 0x19
        /*00a6*/ 	.short	0x001c


	//----- nvinfo : EIATTR_PARAM_CBANK
	.align		4
        /*00a8*/ 	.byte	0x04, 0x0a
        /*00aa*/ 	.short	(.L_27 - .L_26)
	.align		4
.L_26:
        /*00ac*/ 	.word	index@(.nv.constant0.triton_per_fused_mul_smooth_l1_loss_0)
        /*00b0*/ 	.short	0x0210
        /*00b2*/ 	.short	0x001c


	//----- nvinfo : EIATTR_SW_WAR
	.align		4
.L_27:
        /*00b4*/ 	.byte	0x04, 0x36
        /*00b6*/ 	.short	(.L_29 - .L_28)
.L_28:
        /*00b8*/ 	.word	0x00000008
.L_29:


//--------------------- .nv.callgraph             --------------------------
	.section	.nv.callgraph,"",@"SHT_CUDA_CALLGRAPH"
	.align	4
	.sectionentsize	8
	.align		4
        /*0000*/ 	.word	0x00000000
	.align		4
        /*0004*/ 	.word	0xffffffff
	.align		4
        /*0008*/ 	.word	0x00000000
	.align		4
        /*000c*/ 	.word	0xfffffffe
	.align		4
        /*0010*/ 	.word	0x00000000
	.align		4
        /*0014*/ 	.word	0xfffffffd
	.align		4
        /*0018*/ 	.word	0x00000000
	.align		4
        /*001c*/ 	.word	0xfffffffc


//--------------------- .text.triton_per_fused_mul_smooth_l1_loss_0 --------------------------
	.section	.text.triton_per_fused_mul_smooth_l1_loss_0,"ax",@progbits
	.sectionflags	@"SHF_BARRIERS=1"
	.align	128
        .global         triton_per_fused_mul_smooth_l1_loss_0
        .type           triton_per_fused_mul_smooth_l1_loss_0,@function
        .size           triton_per_fused_mul_smooth_l1_loss_0,(.L_x_1 - triton_per_fused_mul_smooth_l1_loss_0)
        .other          triton_per_fused_mul_smooth_l1_loss_0,@"STO_CUDA_ENTRY STV_DEFAULT"
triton_per_fused_mul_smooth_l1_loss_0:
.text.triton_per_fused_mul_smooth_l1_loss_0:
[----:B------:R-:W0:Y:S02]  /*0000*/  LDC R1, c[0x0][0x28] ;  /* 0x00000a00ff017b82 */ /* 0x000e240000000800 */
[----:B------:R-:W1:Y:S01]  /*0010*/  S2R R13, SR_TID.X ;  /* 0x00000000000d7919 */ /* 0x000e620000002100 */
[----:B------:R-:W2:Y:S01]  /*0020*/  LDC.64 R4, c[0x0][0x218] ;  /* 0x00008600ff047b82 */ /* 0x000ea20000000a00 */
[----:B------:R-:W-:-:S07]  /*0030*/  ULDC.64 UR6, c[0x0][0x208] ;  /* 0x0000820000067ab9 */ /* 0x000fce0000000a00 */
[----:B------:R-:W3:Y:S01]  /*0040*/  LDC.64 R8, c[0x0][0x220] ;  /* 0x00008800ff087b82 */ /* 0x000ee20000000a00 */
[----:B-1----:R-:W-:-:S04]  /*0050*/  SHF.L.U32 R0, R13, 0x2, RZ ;  /* 0x000000020d007819 */ /* 0x002fc800000006ff */
[----:B------:R-:W-:-:S05]  /*0060*/  LOP3.LUT R3, R0, 0xfc, RZ, 0xc0, !PT ;  /* 0x000000fc00037812 */ /* 0x000fca00078ec0ff */
[----:B--2---:R-:W-:-:S04]  /*0070*/  IMAD.WIDE.U32 R4, R3, 0x4, R4 ;  /* 0x0000000403047825 */ /* 0x004fc800078e0004 */
[----:B---3--:R-:W-:Y:S02]  /*0080*/  IMAD.WIDE.U32 R8, R3, 0x4, R8 ;  /* 0x0000000403087825 */ /* 0x008fe400078e0008 */
[----:B------:R-:W2:Y:S04]  /*0090*/  LDG.E.128 R4, desc[UR6][R4.64] ;  /* 0x0000000604047981 */ /* 0x000ea8000c1e1d00 */
[----:B------:R-:W2:Y:S01]  /*00a0*/  LDG.E.128 R8, desc[UR6][R8.64] ;  /* 0x0000000608087981 */ /* 0x000ea2000c1e1d00 */
[----:B------:R-:W1:Y:S01]  /*00b0*/  S2UR UR5, SR_CgaCtaId ;  /* 0x00000000000579c3 */ /* 0x000e620000008800 */
[----:B------:R-:W-:Y:S02]  /*00c0*/  UMOV UR4, 0x400 ;  /* 0x0000040000047882 */ /* 0x000fe40000000000 */
[----:B-1----:R-:W-:Y:S01]  /*00d0*/  UPRMT UR4, UR5, 0x654, UR4 ;  /* 0x0000065405047896 */ /* 0x002fe20008000004 */
[----:B--2---:R-:W-:Y:S01]  /*00e0*/  FADD R12, R5, -R9 ;  /* 0x80000009050c7221 */ /* 0x004fe20000000000 */
[----:B------:R-:W-:Y:S01]  /*00f0*/  FADD R3, R4, -R8 ;  /* 0x8000000804037221 */ /* 0x000fe20000000000 */
[----:B------:R-:W-:Y:S01]  /*0100*/  FADD R6, R6, -R10 ;  /* 0x8000000a06067221 */ /* 0x000fe20000000000 */
[----:B------:R-:W-:Y:S01]  /*0110*/  FADD R7, R7, -R11 ;  /* 0x8000000b07077221 */ /* 0x000fe20000000000 */
[C---:B------:R-:W-:Y:S01]  /*0120*/  FMUL.D2 R10, R12.reuse, R12 ;  /* 0x0000000c0c0a7220 */ /* 0x040fe20000300000 */
[----:B------:R-:W-:Y:S01]  /*0130*/  FSETP.GEU.AND P3, PT, |R12|, 1, PT ;  /* 0x3f8000000c00780b */ /* 0x000fe20003f6e200 */
[C---:B------:R-:W-:Y:S01]  /*0140*/  FMUL.D2 R5, R3.reuse, R3 ;  /* 0x0000000303057220 */ /* 0x040fe20000300000 */
[----:B------:R-:W-:Y:S01]  /*0150*/  FSETP.GEU.AND P2, PT, |R3|, 1, PT ;  /* 0x3f8000000300780b */ /* 0x000fe20003f4e200 */
[C---:B------:R-:W-:Y:S01]  /*0160*/  FMUL.D2 R4, R6.reuse, R6 ;  /* 0x0000000606047220 */ /* 0x040fe20000300000 */
[----:B------:R-:W-:-:S02]  /*0170*/  FSETP.GEU.AND P0, PT, |R6|, 1, PT ;  /* 0x3f8000000600780b */ /* 0x000fc40003f0e200 */
[----:B------:R-:W-:-:S07]  /*0180*/  FSETP.GEU.AND P1, PT, |R7|, 1, PT ;  /* 0x3f8000000700780b */ /* 0x000fce0003f2e200 */
[----:B------:R-:W-:Y:S02]  /*0190*/  @P3 FADD R10, |R12|, -0.5 ;  /* 0xbf0000000c0a3421 */ /* 0x000fe40000000200 */
[----:B------:R-:W-:Y:S01]  /*01a0*/  @P2 FADD R5, |R3|, -0.5 ;  /* 0xbf00000003052421 */ /* 0x000fe20000000200 */
[----:B------:R-:W-:Y:S01]  /*01b0*/  FMUL.D2 R3, R7, R7 ;  /* 0x0000000707037220 */ /* 0x000fe20000300000 */
[----:B------:R-:W-:Y:S01]  /*01c0*/  @P0 FADD R4, |R6|, -0.5 ;  /* 0xbf00000006040421 */ /* 0x000fe20000000200 */
[----:B------:R-:W-:Y:S01]  /*01d0*/  LOP3.LUT P0, RZ, R13, 0x1f, RZ, 0xc0, !PT ;  /* 0x0000001f0dff7812 */ /* 0x000fe2000780c0ff */
[----:B------:R-:W-:Y:S01]  /*01e0*/  FADD R5, R10, R5 ;  /* 0x000000050a057221 */ /* 0x000fe20000000000 */
[----:B------:R-:W-:Y:S01]  /*01f0*/  @P1 FADD R3, |R7|, -0.5 ;  /* 0xbf00000007031421 */ /* 0x000fe20000000200 */
[----:B------:R-:W-:Y:S02]  /*0200*/  ISETP.GE.AND P1, PT, R13, 0x2, PT ;  /* 0x000000020d00780c */ /* 0x000fe40003f26270 */
[----:B------:R-:W-:-:S04]  /*0210*/  FADD R4, R4, R5 ;  /* 0x0000000504047221 */ /* 0x000fc80000000000 */
[----:B------:R-:W-:-:S05]  /*0220*/  FADD R3, R3, R4 ;  /* 0x0000000403037221 */ /* 0x000fca0000000000 */
[----:B------:R-:W1:Y:S02]  /*0230*/  SHFL.BFLY PT, R4, R3, 0x10, 0x1f ;  /* 0x0e001f0003047f89 */ /* 0x000e6400000e0000 */
[----:B-1----:R-:W-:Y:S01]  /*0240*/  FADD R4, R3, R4 ;  /* 0x0000000403047221 */ /* 0x002fe20000000000 */
[----:B------:R-:W-:-:S04]  /*0250*/  SHF.R.U32.HI R3, RZ, 0x3, R13 ;  /* 0x00000003ff037819 */ /* 0x000fc8000001160d */
[----:B------:R-:W1:Y:S01]  /*0260*/  SHFL.BFLY PT, R5, R4, 0x8, 0x1f ;  /* 0x0d001f0004057f89 */ /* 0x000e6200000e0000 */
[----:B------:R-:W-:Y:S01]  /*0270*/  LOP3.LUT R3, R3, 0x4, RZ, 0xc0, !PT ;  /* 0x0000000403037812 */ /* 0x000fe200078ec0ff */
[----:B-1----:R-:W-:Y:S01]  /*0280*/  FADD R5, R4, R5 ;  /* 0x0000000504057221 */ /* 0x002fe20000000000 */
[----:B------:R-:W-:-:S04]  /*0290*/  LOP3.LUT R4, R13, 0x1, RZ, 0xc0, !PT ;  /* 0x000000010d047812 */ /* 0x000fc800078ec0ff */
[----:B------:R-:W1:Y:S02]  /*02a0*/  SHFL.BFLY PT, R6, R5, 0x4, 0x1f ;  /* 0x0c801f0005067f89 */ /* 0x000e6400000e0000 */
[----:B-1----:R-:W-:-:S05]  /*02b0*/  FADD R6, R5, R6 ;  /* 0x0000000605067221 */ /* 0x002fca0000000000 */
[----:B------:R-:W1:Y:S02]  /*02c0*/  SHFL.BFLY PT, R7, R6, 0x2, 0x1f ;  /* 0x0c401f0006077f89 */ /* 0x000e6400000e0000 */
[----:B-1----:R-:W-:-:S05]  /*02d0*/  FADD R7, R6, R7 ;  /* 0x0000000706077221 */ /* 0x002fca0000000000 */
[----:B------:R-:W1:Y:S02]  /*02e0*/  SHFL.BFLY PT, R8, R7, 0x1, 0x1f ;  /* 0x0c201f0007087f89 */ /* 0x000e6400000e0000 */
[----:B-1----:R-:W-:-:S05]  /*02f0*/  FADD R8, R7, R8 ;  /* 0x0000000807087221 */ /* 0x002fca0000000000 */
[----:B------:R-:W-:Y:S01]  /*0300*/  @!P0 STS [R3+UR4], R8 ;  /* 0x0000000803008988 */ /* 0x000fe20008000804 */
[----:B------:R-:W-:Y:S01]  /*0310*/  BAR.SYNC.DEFER_BLOCKING 0x0 ;  /* 0x0000000000007b1d */ /* 0x000fe20000010000 */
[----:B------:R-:W-:-:S04]  /*0320*/  ISETP.NE.U32.AND P0, PT, R4, 0x1, PT ;  /* 0x000000010400780c */ /* 0x000fc80003f05070 */
[----:B------:R-:W-:Y:S01]  /*0330*/  ISETP.LT.AND P0, PT, R13, 0x2, P0 ;  /* 0x000000020d00780c */ /* 0x000fe20000701270 */
[----:B------:R-:W1:Y:S04]  /*0340*/  @!P1 LDS R2, [R0+UR4] ;  /* 0x0000000400029984 */ /* 0x000e680008000800 */
[----:B-1----:R-:W1:Y:S02]  /*0350*/  SHFL.BFLY PT, R5, R2, 0x1, 0x1f ;  /* 0x0c201f0002057f89 */ /* 0x002e6400000e0000 */
[----:B-1----:R-:W-:-:S06]  /*0360*/  FADD R5, R2, R5 ;  /* 0x0000000502057221 */ /* 0x002fcc0000000000 */
[----:B------:R1:W-:Y:S01]  /*0370*/  @P0 STS [R0+UR4], R5 ;  /* 0x0000000500000988 */ /* 0x0003e20008000804 */
[----:B------:R-:W-:Y:S01]  /*0380*/  BAR.SYNC.DEFER_BLOCKING 0x0 ;  /* 0x0000000000007b1d */ /* 0x000fe20000010000 */
[----:B------:R-:W-:-:S05]  /*0390*/  LOP3.LUT P0, RZ, R13, 0x3f, RZ, 0xc0, !PT ;  /* 0x0000003f0dff7812 */ /* 0x000fca000780c0ff */
[----:B------:R-:W2:Y:S02]  /*03a0*/  LDS R4, [UR4] ;  /* 0x00000004ff047984 */ /* 0x000ea40008000800 */
[----:B------:R-:W-:Y:S06]  /*03b0*/  BAR.SYNC.DEFER_BLOCKING 0x0 ;  /* 0x0000000000007b1d */ /* 0x000fec0000010000 */
[----:B-1----:R-:W-:Y:S05]  /*03c0*/  @P0 EXIT ;  /* 0x000000000000094d */ /* 0x002fea0003800000 */
[----:B------:R-:W0:Y:S01]  /*03d0*/  LDC.64 R2, c[0x0][0x210] ;  /* 0x00008400ff027b82 */ /* 0x000e220000000a00 */
[----:B--2---:R-:W-:-:S04]  /*03e0*/  FADD R4, RZ, R4 ;  /* 0x00000004ff047221 */ /* 0x004fc80000000000 */
[----:B------:R-:W-:-:S05]  /*03f0*/  FMUL R5, R4, 0.00390625 ;  /* 0x3b80000004057820 */ /* 0x000fca0000400000 */
[----:B0-----:R-:W-:Y:S01]  /*0400*/  STG.E desc[UR6][R2.64], R5 ;  /* 0x0000000502007986 */ /* 0x001fe2000c101906 */
[----:B------:R-:W-:Y:S05]  /*0410*/  EXIT ;  /* 0x000000000000794d */ /* 0x000fea0003800000 */
.L_x_0:
[----:B------:R-:W-:-:S00]  /*0420*/  BRA `(.L_x_0) ;  /* 0xfffffffc00fc7947 */ /* 0x000fc0000383ffff */
[----:B------:R-:W-:-:S00]  /*0430*/  NOP ;  /* 0x0000000000007918 */ /* 0x000fc00000000000 */
        /* <DEDUP_REMOVED lines=12> */
.L_x_1:


//--------------------- .nv.shared.triton_per_fused_mul_smooth_l1_loss_0 --------------------------
	.section	.nv.shared.triton_per_fused_mul_smooth_l1_loss_0,"aw",@nobits
	.sectionflags	@""
	.align	16
	.zero		1024


//--------------------- .nv.constant0.triton_per_fused_mul_smooth_l1_loss_0 --------------------------
	.section	.nv.constant0.triton_per_fused_mul_smooth_l1_loss_0,"a",@progbits
	.sectionflags	@""
	.align	4
.nv.constant0.triton_per_fused_mul_smooth_l1_loss_0:
	.zero		556
